//
// Generated by NVIDIA NVVM Compiler
//
// Compiler Build ID: CL-36424714
// Cuda compilation tools, release 13.0, V13.0.88
// Based on NVVM 20.0.0
//

.version 9.0
.target sm_100
.address_size 64

	// .globl	_Z10cuda_dgemmidPKdS0_dPd
.extern .func  (.param .b32 func_retval0) vprintf
(
	.param .b64 vprintf_param_0,
	.param .b64 vprintf_param_1
)
;
.global .align 1 .b8 $str[26] = {114, 111, 119, 32, 61, 32, 37, 100, 32, 99, 111, 108, 32, 61, 32, 37, 100, 32, 32, 110, 61, 32, 37, 100, 10};
.global .align 1 .b8 $str$1[23] = {97, 108, 112, 104, 97, 32, 61, 32, 37, 102, 44, 32, 112, 114, 111, 100, 32, 61, 32, 37, 102, 10};

.visible .entry _Z10cuda_dgemmidPKdS0_dPd(
	.param .u32 _Z10cuda_dgemmidPKdS0_dPd_param_0,
	.param .f64 _Z10cuda_dgemmidPKdS0_dPd_param_1,
	.param .u64 .ptr .align 1 _Z10cuda_dgemmidPKdS0_dPd_param_2,
	.param .u64 .ptr .align 1 _Z10cuda_dgemmidPKdS0_dPd_param_3,
	.param .f64 _Z10cuda_dgemmidPKdS0_dPd_param_4,
	.param .u64 .ptr .align 1 _Z10cuda_dgemmidPKdS0_dPd_param_5
)
{
	.local .align 16 .b8 	__local_depot0[16];
	.reg .b64 	%SP;
	.reg .b64 	%SPL;
	.reg .pred 	%p<11>;
	.reg .b32 	%r<45>;
	.reg .b64 	%rd<71>;
	.reg .b64 	%fd<75>;

	mov.u64 	%SPL, __local_depot0;
	cvta.local.u64 	%SP, %SPL;
	ld.param.u32 	%r17, [_Z10cuda_dgemmidPKdS0_dPd_param_0];
	ld.param.u64 	%rd12, [_Z10cuda_dgemmidPKdS0_dPd_param_2];
	ld.param.u64 	%rd13, [_Z10cuda_dgemmidPKdS0_dPd_param_3];
	cvta.to.global.u64 	%rd1, %rd13;
	cvta.to.global.u64 	%rd2, %rd12;
	add.u64 	%rd14, %SP, 0;
	add.u64 	%rd3, %SPL, 0;
	mov.u32 	%r18, %ntid.y;
	mov.u32 	%r19, %ctaid.y;
	mov.u32 	%r20, %tid.y;
	mad.lo.s32 	%r1, %r18, %r19, %r20;
	mov.u32 	%r21, %ntid.x;
	mov.u32 	%r22, %ctaid.x;
	mov.u32 	%r23, %tid.x;
	mad.lo.s32 	%r2, %r21, %r22, %r23;
	st.local.v2.u32 	[%rd3], {%r1, %r2};
	st.local.u32 	[%rd3+8], %r17;
	mov.u64 	%rd15, $str;
	cvta.global.u64 	%rd16, %rd15;
	{ // callseq 0, 0
	.param .b64 param0;
	st.param.b64 	[param0], %rd16;
	.param .b64 param1;
	st.param.b64 	[param1], %rd14;
	.param .b32 retval0;
	call.uni (retval0), 
	vprintf, 
	(
	param0, 
	param1
	);
	ld.param.b32 	%r24, [retval0];
	} // callseq 0
	max.s32 	%r26, %r1, %r2;
	setp.gt.s32 	%p1, %r26, %r17;
	@%p1 bra 	$L__BB0_14;
	setp.eq.s32 	%p2, %r17, 0;
	mov.f64 	%fd74, 0d0000000000000000;
	@%p2 bra 	$L__BB0_13;
	mul.lo.s32 	%r3, %r1, %r17;
	and.b32  	%r4, %r17, 7;
	setp.lt.u32 	%p3, %r17, 8;
	mov.f64 	%fd74, 0d0000000000000000;
	mov.b32 	%r43, 0;
	@%p3 bra 	$L__BB0_5;
	and.b32  	%r28, %r17, 2147483640;
	neg.s32 	%r41, %r28;
	mul.wide.s32 	%rd17, %r17, 8;
	add.s64 	%rd4, %rd1, %rd17;
	mul.wide.s32 	%rd18, %r17, 16;
	add.s64 	%rd5, %rd1, %rd18;
	mul.wide.s32 	%rd19, %r17, 32;
	add.s64 	%rd6, %rd1, %rd19;
	mul.wide.s32 	%rd20, %r17, 56;
	add.s64 	%rd7, %rd1, %rd20;
	mul.wide.u32 	%rd21, %r3, 8;
	add.s64 	%rd22, %rd21, %rd2;
	add.s64 	%rd70, %rd22, 32;
	mov.f64 	%fd74, 0d0000000000000000;
	mov.u32 	%r40, %r2;
$L__BB0_4:
	.pragma "nounroll";
	and.b32  	%r43, %r17, 2147483640;
	mul.wide.s32 	%rd23, %r40, 8;
	add.s64 	%rd24, %rd4, %rd23;
	add.s64 	%rd25, %rd5, %rd23;
	mul.wide.s32 	%rd26, %r17, 24;
	add.s64 	%rd27, %rd1, %rd23;
	add.s64 	%rd28, %rd27, %rd26;
	add.s64 	%rd29, %rd6, %rd23;
	mul.wide.s32 	%rd30, %r17, 40;
	add.s64 	%rd31, %rd27, %rd30;
	mul.wide.s32 	%rd32, %r17, 48;
	add.s64 	%rd33, %rd27, %rd32;
	add.s64 	%rd34, %rd7, %rd23;
	ld.global.f64 	%fd19, [%rd70+-32];
	ld.global.f64 	%fd20, [%rd27];
	fma.rn.f64 	%fd21, %fd19, %fd20, %fd74;
	ld.global.f64 	%fd22, [%rd70+-24];
	ld.global.f64 	%fd23, [%rd24];
	fma.rn.f64 	%fd24, %fd22, %fd23, %fd21;
	ld.global.f64 	%fd25, [%rd70+-16];
	ld.global.f64 	%fd26, [%rd25];
	fma.rn.f64 	%fd27, %fd25, %fd26, %fd24;
	ld.global.f64 	%fd28, [%rd70+-8];
	ld.global.f64 	%fd29, [%rd28];
	fma.rn.f64 	%fd30, %fd28, %fd29, %fd27;
	ld.global.f64 	%fd31, [%rd70];
	ld.global.f64 	%fd32, [%rd29];
	fma.rn.f64 	%fd33, %fd31, %fd32, %fd30;
	ld.global.f64 	%fd34, [%rd70+8];
	ld.global.f64 	%fd35, [%rd31];
	fma.rn.f64 	%fd36, %fd34, %fd35, %fd33;
	ld.global.f64 	%fd37, [%rd70+16];
	ld.global.f64 	%fd38, [%rd33];
	fma.rn.f64 	%fd39, %fd37, %fd38, %fd36;
	ld.global.f64 	%fd40, [%rd70+24];
	ld.global.f64 	%fd41, [%rd34];
	fma.rn.f64 	%fd74, %fd40, %fd41, %fd39;
	add.s32 	%r41, %r41, 8;
	shl.b32 	%r29, %r17, 3;
	add.s32 	%r40, %r40, %r29;
	add.s64 	%rd70, %rd70, 64;
	setp.ne.s32 	%p4, %r41, 0;
	@%p4 bra 	$L__BB0_4;
$L__BB0_5:
	setp.eq.s32 	%p5, %r4, 0;
	@%p5 bra 	$L__BB0_13;
	and.b32  	%r12, %r17, 3;
	setp.lt.u32 	%p6, %r4, 4;
	@%p6 bra 	$L__BB0_8;
	add.s32 	%r30, %r43, %r3;
	mul.wide.u32 	%rd35, %r30, 8;
	add.s64 	%rd36, %rd2, %rd35;
	ld.global.f64 	%fd43, [%rd36];
	mad.lo.s32 	%r31, %r43, %r17, %r2;
	mul.wide.s32 	%rd37, %r31, 8;
	add.s64 	%rd38, %rd1, %rd37;
	ld.global.f64 	%fd44, [%rd38];
	fma.rn.f64 	%fd45, %fd43, %fd44, %fd74;
	cvt.u64.u32 	%rd39, %r3;
	cvt.u64.u32 	%rd40, %r43;
	add.s64 	%rd41, %rd40, %rd39;
	shl.b64 	%rd42, %rd41, 3;
	add.s64 	%rd43, %rd2, %rd42;
	ld.global.f64 	%fd46, [%rd43+8];
	mul.wide.s32 	%rd44, %r17, 8;
	add.s64 	%rd45, %rd38, %rd44;
	ld.global.f64 	%fd47, [%rd45];
	fma.rn.f64 	%fd48, %fd46, %fd47, %fd45;
	ld.global.f64 	%fd49, [%rd43+16];
	add.s64 	%rd46, %rd45, %rd44;
	ld.global.f64 	%fd50, [%rd46];
	fma.rn.f64 	%fd51, %fd49, %fd50, %fd48;
	ld.global.f64 	%fd52, [%rd43+24];
	add.s64 	%rd47, %rd46, %rd44;
	ld.global.f64 	%fd53, [%rd47];
	fma.rn.f64 	%fd74, %fd52, %fd53, %fd51;
	add.s32 	%r43, %r43, 4;
$L__BB0_8:
	setp.eq.s32 	%p7, %r12, 0;
	@%p7 bra 	$L__BB0_13;
	setp.eq.s32 	%p8, %r12, 1;
	@%p8 bra 	$L__BB0_11;
	add.s32 	%r32, %r43, %r3;
	mul.wide.u32 	%rd48, %r32, 8;
	add.s64 	%rd49, %rd2, %rd48;
	ld.global.f64 	%fd55, [%rd49];
	mad.lo.s32 	%r33, %r43, %r17, %r2;
	mul.wide.s32 	%rd50, %r33, 8;
	add.s64 	%rd51, %rd1, %rd50;
	ld.global.f64 	%fd56, [%rd51];
	fma.rn.f64 	%fd57, %fd55, %fd56, %fd74;
	cvt.u64.u32 	%rd52, %r3;
	cvt.u64.u32 	%rd53, %r43;
	add.s64 	%rd54, %rd53, %rd52;
	shl.b64 	%rd55, %rd54, 3;
	add.s64 	%rd56, %rd2, %rd55;
	ld.global.f64 	%fd58, [%rd56+8];
	mul.wide.s32 	%rd57, %r17, 8;
	add.s64 	%rd58, %rd51, %rd57;
	ld.global.f64 	%fd59, [%rd58];
	fma.rn.f64 	%fd74, %fd58, %fd59, %fd57;
	add.s32 	%r43, %r43, 2;
$L__BB0_11:
	and.b32  	%r34, %r17, 1;
	setp.eq.b32 	%p9, %r34, 1;
	not.pred 	%p10, %p9;
	@%p10 bra 	$L__BB0_13;
	add.s32 	%r35, %r43, %r3;
	mul.wide.u32 	%rd59, %r35, 8;
	add.s64 	%rd60, %rd2, %rd59;
	ld.global.f64 	%fd60, [%rd60];
	mad.lo.s32 	%r36, %r43, %r17, %r2;
	mul.wide.s32 	%rd61, %r36, 8;
	add.s64 	%rd62, %rd1, %rd61;
	ld.global.f64 	%fd61, [%rd62];
	fma.rn.f64 	%fd74, %fd60, %fd61, %fd74;
$L__BB0_13:
	ld.param.u64 	%rd69, [_Z10cuda_dgemmidPKdS0_dPd_param_5];
	ld.param.f64 	%fd66, [_Z10cuda_dgemmidPKdS0_dPd_param_4];
	ld.param.f64 	%fd65, [_Z10cuda_dgemmidPKdS0_dPd_param_1];
	st.local.v2.f64 	[%rd3], {%fd65, %fd74};
	mov.u64 	%rd63, $str$1;
	cvta.global.u64 	%rd64, %rd63;
	add.u64 	%rd65, %SP, 0;
	{ // callseq 1, 0
	.param .b64 param0;
	st.param.b64 	[param0], %rd64;
	.param .b64 param1;
	st.param.b64 	[param1], %rd65;
	.param .b32 retval0;
	call.uni (retval0), 
	vprintf, 
	(
	param0, 
	param1
	);
	ld.param.b32 	%r37, [retval0];
	} // callseq 1
	mad.lo.s32 	%r39, %r1, %r17, %r2;
	cvta.to.global.u64 	%rd66, %rd69;
	mul.wide.s32 	%rd67, %r39, 8;
	add.s64 	%rd68, %rd66, %rd67;
	ld.global.f64 	%fd62, [%rd68];
	mul.f64 	%fd63, %fd66, %fd62;
	fma.rn.f64 	%fd64, %fd65, %fd74, %fd63;
	st.global.f64 	[%rd68], %fd64;
$L__BB0_14:
	ret;

}


// ===== COMPILED SASS (sm_100) =====

	.target	sm_100

	.elftype	@"ET_EXEC"


//--------------------- .note.nv.tkinfo           --------------------------
	.section	.note.nv.tkinfo,"",@"SHT_NOTE"
	.sectionflags	@"SHF_NOTE_NV_TKINFO"
	.tkinfo
        /*0018*/ 	.word	0x00000002
        /*0030*/ 	.string	""
        /*0030*/ 	.string	"ptxas"
        /*0030*/ 	.string	"Cuda compilation tools, release 13.0, V13.0.88"
        /*0030*/ 	.string	"Build cuda_13.0.r13.0/compiler.36424714_0"
        /*0030*/ 	.string	"-arch sm_100 -m 64 "



//--------------------- .note.nv.cuinfo           --------------------------
	.section	.note.nv.cuinfo,"",@"SHT_NOTE"
	.sectionflags	@"SHF_NOTE_NV_CUINFO"
        /*0018*/ 	.short	0x0002
        /*001a*/ 	.short	0x0064
        /*001c*/ 	.short	0x0082
	.zero		2


//--------------------- .nv.info                  --------------------------
	.section	.nv.info,"",@"SHT_CUDA_INFO"
	.align	4


	//----- nvinfo : EIATTR_REGCOUNT
	.align		4
        /*0000*/ 	.byte	0x04, 0x2f
        /*0002*/ 	.short	(.L_3 - .L_2)
	.align		4
.L_2:
        /*0004*/ 	.word	index@(_Z10cuda_dgemmidPKdS0_dPd)
        /*0008*/ 	.word	0x00000028


	//----- nvinfo : EIATTR_FRAME_SIZE
	.align		4
.L_3:
        /*000c*/ 	.byte	0x04, 0x11
        /*000e*/ 	.short	(.L_5 - .L_4)
	.align		4
.L_4:
        /*0010*/ 	.word	index@(_Z10cuda_dgemmidPKdS0_dPd)
        /*0014*/ 	.word	0x00000010


	//----- nvinfo : EIATTR_MIN_STACK_SIZE
	.align		4
.L_5:
        /*0018*/ 	.byte	0x04, 0x12
        /*001a*/ 	.short	(.L_7 - .L_6)
	.align		4
.L_6:
        /*001c*/ 	.word	index@(_Z10cuda_dgemmidPKdS0_dPd)
        /*0020*/ 	.word	0x00000010
.L_7:


//--------------------- .nv.compat                --------------------------
	.section	.nv.compat,"",@"SHT_CUDA_COMPAT_INFO"
	.align	4
        /*0000*/ 	.byte	0x02, 0x09, 0x00, 0x00, 0x02, 0x02, 0x01, 0x00, 0x02, 0x05, 0x05, 0x00, 0x03, 0x07, 0x01, 0x01
        /*0010*/ 	.byte	0x02, 0x03, 0x00, 0x00, 0x02, 0x06, 0x01, 0x00, 0x04, 0x0b, 0x08, 0x00, 0x01, 0x00, 0x00, 0x00
        /*0020*/ 	.byte	0x00, 0x00, 0x00, 0x00


//--------------------- .nv.info._Z10cuda_dgemmidPKdS0_dPd --------------------------
	.section	.nv.info._Z10cuda_dgemmidPKdS0_dPd,"",@"SHT_CUDA_INFO"
	.sectionflags	@""
	.align	4


	//----- nvinfo : EIATTR_CUDA_API_VERSION
	.align		4
        /*0000*/ 	.byte	0x04, 0x37
        /*0002*/ 	.short	(.L_9 - .L_8)
.L_8:
        /*0004*/ 	.word	0x00000082


	//----- nvinfo : EIATTR_KPARAM_INFO
	.align		4
.L_9:
        /*0008*/ 	.byte	0x04, 0x17
        /*000a*/ 	.short	(.L_11 - .L_10)
.L_10:
        /*000c*/ 	.word	0x00000000
        /*0010*/ 	.short	0x0005
        /*0012*/ 	.short	0x0028
        /*0014*/ 	.byte	0x00, 0xf5, 0x21, 0x00


	//----- nvinfo : EIATTR_KPARAM_INFO
	.align		4
.L_11:
        /*0018*/ 	.byte	0x04, 0x17
        /*001a*/ 	.short	(.L_13 - .L_12)
.L_12:
        /*001c*/ 	.word	0x00000000
        /*0020*/ 	.short	0x0004
        /*0022*/ 	.short	0x0020
        /*0024*/ 	.byte	0x00, 0xf0, 0x21, 0x00


	//----- nvinfo : EIATTR_KPARAM_INFO
	.align		4
.L_13:
        /*0028*/ 	.byte	0x04, 0x17
        /*002a*/ 	.short	(.L_15 - .L_14)
.L_14:
        /*002c*/ 	.word	0x00000000
        /*0030*/ 	.short	0x0003
        /*0032*/ 	.short	0x0018
        /*0034*/ 	.byte	0x00, 0xf5, 0x21, 0x00


	//----- nvinfo : EIATTR_KPARAM_INFO
	.align		4
.L_15:
        /*0038*/ 	.byte	0x04, 0x17
        /*003a*/ 	.short	(.L_17 - .L_16)
.L_16:
        /*003c*/ 	.word	0x00000000
        /*0040*/ 	.short	0x0002
        /*0042*/ 	.short	0x0010
        /*0044*/ 	.byte	0x00, 0xf5, 0x21, 0x00


	//----- nvinfo : EIATTR_KPARAM_INFO
	.align		4
.L_17:
        /*0048*/ 	.byte	0x04, 0x17
        /*004a*/ 	.short	(.L_19 - .L_18)
.L_18:
        /*004c*/ 	.word	0x00000000
        /*0050*/ 	.short	0x0001
        /*0052*/ 	.short	0x0008
        /*0054*/ 	.byte	0x00, 0xf0, 0x21, 0x00


	//----- nvinfo : EIATTR_KPARAM_INFO
	.align		4
.L_19:
        /*0058*/ 	.byte	0x04, 0x17
        /*005a*/ 	.short	(.L_21 - .L_20)
.L_20:
        /*005c*/ 	.word	0x00000000
        /*0060*/ 	.short	0x0000
        /*0062*/ 	.short	0x0000
        /*0064*/ 	.byte	0x00, 0xf0, 0x11, 0x00


	//----- nvinfo : EIATTR_SPARSE_MMA_MASK
	.align		4
.L_21:
        /*0068*/ 	.byte	0x03, 0x50
        /*006a*/ 	.short	0x0000


	//----- nvinfo : EIATTR_MAXREG_COUNT
	.align		4
        /*006c*/ 	.byte	0x03, 0x1b
        /*006e*/ 	.short	0x00ff


	//----- nvinfo : EIATTR_EXTERNS
	.align		4
        /*0070*/ 	.byte	0x04, 0x0f
        /*0072*/ 	.short	(.L_23 - .L_22)


	//   ....[0]....
	.align		4
.L_22:
        /*0074*/ 	.word	index@(vprintf)


	//----- nvinfo : EIATTR_MERCURY_ISA_VERSION
	.align		4
.L_23:
        /*0078*/ 	.byte	0x03, 0x5f
        /*007a*/ 	.short	0x0101


	//----- nvinfo : EIATTR_VRC_CTA_INIT_COUNT
	.align		4
        /*007c*/ 	.byte	0x02, 0x4a
	.zero		1
	.zero		1


	//----- nvinfo : EIATTR_SYSCALL_OFFSETS
	.align		4
        /*0080*/ 	.byte	0x04, 0x46
        /*0082*/ 	.short	(.L_25 - .L_24)


	//   ....[0]....
.L_24:
        /*0084*/ 	.word	0x00000190


	//   ....[1]....
        /*0088*/ 	.word	0x00000ca0


	//----- nvinfo : EIATTR_EXIT_INSTR_OFFSETS
	.align		4
.L_25:
        /*008c*/ 	.byte	0x04, 0x1c
        /*008e*/ 	.short	(.L_27 - .L_26)


	//   ....[0]....
.L_26:
        /*0090*/ 	.word	0x000001d0


	//   ....[1]....
        /*0094*/ 	.word	0x00000d70


	//----- nvinfo : EIATTR_CRS_STACK_SIZE
	.align		4
.L_27:
        /*0098*/ 	.byte	0x04, 0x1e
        /*009a*/ 	.short	(.L_29 - .L_28)
.L_28:
        /*009c*/ 	.word	0x00000000


	//----- nvinfo : EIATTR_CBANK_PARAM_SIZE
	.align		4
.L_29:
        /*00a0*/ 	.byte	0x03, 0x19
        /*00a2*/ 	.short	0x0030


	//----- nvinfo : EIATTR_PARAM_CBANK
	.align		4
        /*00a4*/ 	.byte	0x04, 0x0a
        /*00a6*/ 	.short	(.L_31 - .L_30)
	.align		4
.L_30:
        /*00a8*/ 	.word	index@(.nv.constant0._Z10cuda_dgemmidPKdS0_dPd)
        /*00ac*/ 	.short	0x0380
        /*00ae*/ 	.short	0x0030


	//----- nvinfo : EIATTR_SW_WAR
	.align		4
.L_31:
        /*00b0*/ 	.byte	0x04, 0x36
        /*00b2*/ 	.short	(.L_33 - .L_32)
.L_32:
        /*00b4*/ 	.word	0x00000008
.L_33:


//--------------------- .nv.callgraph             --------------------------
	.section	.nv.callgraph,"",@"SHT_CUDA_CALLGRAPH"
	.align	4
	.sectionentsize	8
	.align		4
        /*0000*/ 	.word	0x00000000
	.align		4
        /*0004*/ 	.word	0xffffffff
	.align		4
        /*0008*/ 	.word	index@(_Z10cuda_dgemmidPKdS0_dPd)
	.align		4
        /*000c*/ 	.word	index@(vprintf)
	.align		4
        /*0010*/ 	.word	0x00000000
	.align		4
        /*0014*/ 	.word	0xfffffffe
	.align		4
        /*0018*/ 	.word	0x00000000
	.align		4
        /*001c*/ 	.word	0xfffffffd
	.align		4
        /*0020*/ 	.word	0x00000000
	.align		4
        /*0024*/ 	.word	0xfffffffc


//--------------------- .nv.constant4             --------------------------
	.section	.nv.constant4,"a",@progbits
	.align	8
	.align		8
.nv.constant4:
        /*0000*/ 	.dword	vprintf
	.align		8
        /*0008*/ 	.dword	$str
	.align		8
        /*0010*/ 	.dword	$str$1


//--------------------- .text._Z10cuda_dgemmidPKdS0_dPd --------------------------
	.section	.text._Z10cuda_dgemmidPKdS0_dPd,"ax",@progbits
	.align	128
        .global         _Z10cuda_dgemmidPKdS0_dPd
        .type           _Z10cuda_dgemmidPKdS0_dPd,@function
        .size           _Z10cuda_dgemmidPKdS0_dPd,(.L_x_8 - _Z10cuda_dgemmidPKdS0_dPd)
        .other          _Z10cuda_dgemmidPKdS0_dPd,@"STO_CUDA_ENTRY STV_DEFAULT"
_Z10cuda_dgemmidPKdS0_dPd:
.text._Z10cuda_dgemmidPKdS0_dPd:
[----:B------:R-:W0:Y:S01]  /*0000*/  LDC R1, c[0x0][0x37c] ;  /* 0x0000df00ff017b82 */ /* 0x000e220000000800 */
[----:B------:R-:W1:Y:S01]  /*0010*/  S2R R24, SR_CTAID.Y ;  /* 0x0000000000187919 */ /* 0x000e620000002600 */
[----:B------:R-:W2:Y:S06]  /*0020*/  LDCU UR5, c[0x0][0x2fc] ;  /* 0x00005f80ff0577ac */ /* 0x000eac0008000800 */
[----:B------:R-:W3:Y:S01]  /*0030*/  LDC R10, c[0x0][0x380] ;  /* 0x0000e000ff0a7b82 */ /* 0x000ee20000000800 */
[----:B0-----:R-:W-:Y:S01]  /*0040*/  VIADD R1, R1, 0xfffffff0 ;  /* 0xfffffff001017836 */ /* 0x001fe20000000000 */
[----:B------:R-:W1:Y:S01]  /*0050*/  S2R R3, SR_TID.Y ;  /* 0x0000000000037919 */ /* 0x000e620000002200 */
[----:B------:R-:W1:Y:S01]  /*0060*/  LDCU UR6, c[0x0][0x364] ;  /* 0x00006c80ff0677ac */ /* 0x000e620008000800 */
[----:B------:R-:W0:Y:S01]  /*0070*/  S2R R25, SR_CTAID.X ;  /* 0x0000000000197919 */ /* 0x000e220000002500 */
[----:B------:R-:W0:Y:S01]  /*0080*/  LDCU UR7, c[0x0][0x360] ;  /* 0x00006c00ff0777ac */ /* 0x000e220008000800 */
[----:B------:R-:W0:Y:S01]  /*0090*/  S2R R0, SR_TID.X ;  /* 0x0000000000007919 */ /* 0x000e220000002100 */
[----:B------:R-:W4:Y:S01]  /*00a0*/  LDCU UR4, c[0x0][0x2f8] ;  /* 0x00005f00ff0477ac */ /* 0x000f220008000800 */
[----:B---3--:R3:W-:Y:S01]  /*00b0*/  STL [R1+0x8], R10 ;  /* 0x0000080a01007387 */ /* 0x0087e20000100800 */
[----:B----4-:R-:W-:Y:S01]  /*00c0*/  IADD3 R26, P0, PT, R1, UR4, RZ ;  /* 0x00000004011a7c10 */ /* 0x010fe2000ff1e0ff */
[----:B-1----:R-:W-:-:S04]  /*00d0*/  IMAD R24, R24, UR6, R3 ;  /* 0x0000000618187c24 */ /* 0x002fc8000f8e0203 */
[----:B--2---:R-:W-:Y:S02]  /*00e0*/  IMAD.X R2, RZ, RZ, UR5, P0 ;  /* 0x00000005ff027e24 */ /* 0x004fe400080e06ff */
[----:B------:R-:W-:Y:S02]  /*00f0*/  IMAD.MOV.U32 R6, RZ, RZ, R26 ;  /* 0x000000ffff067224 */ /* 0x000fe400078e001a */
[----:B------:R-:W-:Y:S02]  /*0100*/  IMAD.MOV.U32 R7, RZ, RZ, R2 ;  /* 0x000000ffff077224 */ /* 0x000fe400078e0002 */
[----:B0-----:R-:W-:Y:S01]  /*0110*/  IMAD R25, R25, UR7, R0 ;  /* 0x0000000719197c24 */ /* 0x001fe2000f8e0200 */
[----:B------:R-:W-:Y:S01]  /*0120*/  MOV R0, 0x0 ;  /* 0x0000000000007802 */ /* 0x000fe20000000f00 */
[----:B------:R-:W0:Y:S03]  /*0130*/  LDCU.64 UR6, c[0x4][0x8] ;  /* 0x01000100ff0677ac */ /* 0x000e260008000a00 */
[----:B------:R3:W1:Y:S01]  /*0140*/  LDC.64 R8, c[0x4][R0] ;  /* 0x0100000000087b82 */ /* 0x0006620000000a00 */
[----:B------:R3:W-:Y:S01]  /*0150*/  STL.64 [R1], R24 ;  /* 0x0000001801007387 */ /* 0x0007e20000100a00 */
[----:B0-----:R-:W-:-:S02]  /*0160*/  IMAD.U32 R4, RZ, RZ, UR6 ;  /* 0x00000006ff047e24 */ /* 0x001fc4000f8e00ff */
[----:B---3--:R-:W-:-:S07]  /*0170*/  IMAD.U32 R5, RZ, RZ, UR7 ;  /* 0x00000007ff057e24 */ /* 0x008fce000f8e00ff */
[----:B------:R-:W-:-:S07]  /*0180*/  LEPC R20, `(.L_x_0) ;  /* 0x000000001014794e */ /* 0x000fce0000000000 */
[----:B-1----:R-:W-:Y:S05]  /*0190*/  CALL.ABS.NOINC R8 ;  /* 0x0000000008007343 */ /* 0x002fea0003c00000 */
.L_x_0:
[----:B------:R-:W0:Y:S01]  /*01a0*/  LDC R0, c[0x0][0x380] ;  /* 0x0000e000ff007b82 */ /* 0x000e220000000800 */
[----:B------:R-:W-:-:S04]  /*01b0*/  VIMNMX R3, PT, PT, R24, R25, !PT ;  /* 0x0000001918037248 */ /* 0x000fc80007fe0100 */
[----:B0-----:R-:W-:-:S13]  /*01c0*/  ISETP.GT.AND P0, PT, R3, R0, PT ;  /* 0x000000000300720c */ /* 0x001fda0003f04270 */
[----:B------:R-:W-:Y:S05]  /*01d0*/  @P0 EXIT ;  /* 0x000000000000094d */ /* 0x000fea0003800000 */
[----:B------:R-:W0:Y:S01]  /*01e0*/  LDC.64 R22, c[0x0][0x358] ;  /* 0x0000d600ff167b82 */ /* 0x000e220000000a00 */
[----:B------:R-:W-:Y:S02]  /*01f0*/  ISETP.NE.AND P0, PT, R0, RZ, PT ;  /* 0x000000ff0000720c */ /* 0x000fe40003f05270 */
[----:B------:R-:W-:-:S11]  /*0200*/  CS2R R18, SRZ ;  /* 0x0000000000127805 */ /* 0x000fd6000001ff00 */
[----:B------:R-:W-:Y:S05]  /*0210*/  @!P0 BRA `(.L_x_1) ;  /* 0x0000000800788947 */ /* 0x000fea0003800000 */
[----:B------:R-:W-:Y:S01]  /*0220*/  ISETP.GE.U32.AND P0, PT, R0, 0x8, PT ;  /* 0x000000080000780c */ /* 0x000fe20003f06070 */
[----:B------:R-:W-:Y:S01]  /*0230*/  IMAD R9, R24, R0, RZ ;  /* 0x0000000018097224 */ /* 0x000fe200078e02ff */
[----:B------:R-:W-:Y:S01]  /*0240*/  CS2R R18, SRZ ;  /* 0x0000000000127805 */ /* 0x000fe2000001ff00 */
[----:B------:R-:W-:-:S10]  /*0250*/  IMAD.MOV.U32 R3, RZ, RZ, RZ ;  /* 0x000000ffff037224 */ /* 0x000fd400078e00ff */
[----:B------:R-:W-:Y:S05]  /*0260*/  @!P0 BRA `(.L_x_2) ;  /* 0x0000000400008947 */ /* 0x000fea0003800000 */
[----:B------:R-:W1:Y:S01]  /*0270*/  LDC.64 R4, c[0x0][0x390] ;  /* 0x0000e400ff047b82 */ /* 0x000e620000000a00 */
[----:B------:R-:W-:Y:S01]  /*0280*/  LOP3.LUT R3, R0, 0x7ffffff8, RZ, 0xc0, !PT ;  /* 0x7ffffff800037812 */ /* 0x000fe200078ec0ff */
[----:B------:R-:W-:Y:S01]  /*0290*/  BSSY.RECONVERGENT B0, `(.L_x_3) ;  /* 0x000003c000007945 */ /* 0x000fe20003800200 */
[----:B------:R-:W-:Y:S01]  /*02a0*/  IMAD.MOV.U32 R27, RZ, RZ, R25 ;  /* 0x000000ffff1b7224 */ /* 0x000fe200078e0019 */
[----:B------:R-:W-:Y:S02]  /*02b0*/  CS2R R18, SRZ ;  /* 0x0000000000127805 */ /* 0x000fe4000001ff00 */
[----:B------:R-:W-:Y:S02]  /*02c0*/  IMAD.MOV R3, RZ, RZ, -R3 ;  /* 0x000000ffff037224 */ /* 0x000fe400078e0a03 */
[----:B------:R-:W2:Y:S01]  /*02d0*/  LDC.64 R6, c[0x0][0x398] ;  /* 0x0000e600ff067b82 */ /* 0x000ea20000000a00 */
[----:B-1----:R-:W-:-:S03]  /*02e0*/  IMAD.WIDE.U32 R4, R9, 0x8, R4 ;  /* 0x0000000809047825 */ /* 0x002fc600078e0004 */
[----:B------:R-:W-:Y:S01]  /*02f0*/  IADD3 R16, P0, PT, R4, 0x20, RZ ;  /* 0x0000002004107810 */ /* 0x000fe20007f1e0ff */
[----:B--2---:R-:W-:-:S04]  /*0300*/  IMAD.WIDE R10, R0, 0x10, R6 ;  /* 0x00000010000a7825 */ /* 0x004fc800078e0206 */
[----:B------:R-:W-:Y:S02]  /*0310*/  IMAD.X R17, RZ, RZ, R5, P0 ;  /* 0x000000ffff117224 */ /* 0x000fe400000e0605 */
[----:B------:R-:W-:-:S04]  /*0320*/  IMAD.WIDE R12, R0, 0x20, R6 ;  /* 0x00000020000c7825 */ /* 0x000fc800078e0206 */
[----:B------:R-:W-:-:S07]  /*0330*/  IMAD.WIDE R8, R0, 0x38, R6 ;  /* 0x0000003800087825 */ /* 0x000fce00078e0206 */
.L_x_4:
[C---:B0-----:R-:W-:Y:S01]  /*0340*/  R2UR UR6, R22.reuse ;  /* 0x00000000160672ca */ /* 0x041fe200000e0000 */
[----:B------:R-:W-:Y:S01]  /*0350*/  IMAD.WIDE R28, R27, 0x8, R6 ;  /* 0x000000081b1c7825 */ /* 0x000fe200078e0206 */
[C---:B------:R-:W-:Y:S02]  /*0360*/  R2UR UR7, R23.reuse ;  /* 0x00000000170772ca */ /* 0x040fe400000e0000 */
[----:B------:R-:W-:Y:S01]  /*0370*/  R2UR UR4, R22 ;  /* 0x00000000160472ca */ /* 0x000fe200000e0000 */
[----:B------:R-:W-:Y:S01]  /*0380*/  IMAD.MOV.U32 R4, RZ, RZ, R16 ;  /* 0x000000ffff047224 */ /* 0x000fe200078e0010 */
[----:B------:R-:W-:Y:S01]  /*0390*/  R2UR UR5, R23 ;  /* 0x00000000170572ca */ /* 0x000fe200000e0000 */
[----:B------:R-:W-:-:S08]  /*03a0*/  IMAD.MOV.U32 R5, RZ, RZ, R17 ;  /* 0x000000ffff057224 */ /* 0x000fd000078e0011 */
[----:B------:R-:W2:Y:S04]  /*03b0*/  LDG.E.64 R20, desc[UR6][R28.64] ;  /* 0x000000061c147981 */ /* 0x000ea8000c1e1b00 */
[----:B------:R-:W2:Y:S01]  /*03c0*/  LDG.E.64 R30, desc[UR4][R4.64+-0x20] ;  /* 0xffffe004041e7981 */ /* 0x000ea2000c1e1b00 */
[----:B------:R-:W-:-:S03]  /*03d0*/  IMAD.WIDE R34, R0, 0x8, R6 ;  /* 0x0000000800227825 */ /* 0x000fc600078e0206 */
[----:B------:R-:W3:Y:S01]  /*03e0*/  LDG.E.64 R14, desc[UR4][R4.64+-0x18] ;  /* 0xffffe804040e7981 */ /* 0x000ee2000c1e1b00 */
[----:B------:R-:W-:-:S05]  /*03f0*/  IMAD.WIDE R34, R27, 0x8, R34 ;  /* 0x000000081b227825 */ /* 0x000fca00078e0222 */
[----:B------:R-:W3:Y:S01]  /*0400*/  LDG.E.64 R32, desc[UR6][R34.64] ;  /* 0x0000000622207981 */ /* 0x000ee2000c1e1b00 */
[----:B------:R-:W-:-:S06]  /*0410*/  IMAD.WIDE R16, R27, 0x8, R10 ;  /* 0x000000081b107825 */ /* 0x000fcc00078e020a */
[----:B------:R-:W4:Y:S01]  /*0420*/  LDG.E.64 R16, desc[UR6][R16.64] ;  /* 0x0000000610107981 */ /* 0x000f22000c1e1b00 */
[----:B--2---:R-:W-:-:S03]  /*0430*/  DFMA R18, R30, R20, R18 ;  /* 0x000000141e12722b */ /* 0x004fc60000000012 */
[----:B------:R-:W4:Y:S01]  /*0440*/  LDG.E.64 R20, desc[UR4][R4.64+-0x10] ;  /* 0xfffff00404147981 */ /* 0x000f22000c1e1b00 */
[----:B------:R-:W-:Y:S01]  /*0450*/  IMAD.WIDE R36, R0, 0x18, R28 ;  /* 0x0000001800247825 */ /* 0x000fe200078e021c */
[----:B------:R-:W-:Y:S02]  /*0460*/  R2UR UR8, R22 ;  /* 0x00000000160872ca */ /* 0x000fe400000e0000 */
[----:B------:R-:W-:Y:S02]  /*0470*/  R2UR UR9, R23 ;  /* 0x00000000170972ca */ /* 0x000fe400000e0000 */
[----:B------:R-:W2:Y:S01]  /*0480*/  LDG.E.64 R30, desc[UR6][R36.64] ;  /* 0x00000006241e7981 */ /* 0x000ea2000c1e1b00 */
[----:B---3--:R-:W-:-:S03]  /*0490*/  DFMA R32, R14, R32, R18 ;  /* 0x000000200e20722b */ /* 0x008fc60000000012 */
[----:B------:R-:W2:Y:S01]  /*04a0*/  LDG.E.64 R14, desc[UR4][R4.64+-0x8] ;  /* 0xfffff804040e7981 */ /* 0x000ea2000c1e1b00 */
[----:B------:R-:W-:-:S06]  /*04b0*/  IMAD.WIDE R18, R27, 0x8, R12 ;  /* 0x000000081b127825 */ /* 0x000fcc00078e020c */
[----:B------:R-:W3:Y:S01]  /*04c0*/  LDG.E.64 R18, desc[UR8][R18.64] ;  /* 0x0000000812127981 */ /* 0x000ee2000c1e1b00 */
[----:B----4-:R-:W-:-:S03]  /*04d0*/  DFMA R16, R20, R16, R32 ;  /* 0x000000101410722b */ /* 0x010fc60000000020 */
[----:B------:R-:W3:Y:S01]  /*04e0*/  LDG.E.64 R20, desc[UR4][R4.64] ;  /* 0x0000000404147981 */ /* 0x000ee2000c1e1b00 */
[----:B------:R-:W-:Y:S02]  /*04f0*/  R2UR UR10, R22 ;  /* 0x00000000160a72ca */ /* 0x000fe400000e0000 */
[----:B------:R-:W-:Y:S01]  /*0500*/  R2UR UR11, R23 ;  /* 0x00000000170b72ca */ /* 0x000fe200000e0000 */
[----:B------:R-:W4:Y:S01]  /*0510*/  LDG.E.64 R32, desc[UR4][R4.64+0x18] ;  /* 0x0000180404207981 */ /* 0x000f22000c1e1b00 */
[----:B--2---:R-:W-:Y:S01]  /*0520*/  DFMA R30, R14, R30, R16 ;  /* 0x0000001e0e1e722b */ /* 0x004fe20000000010 */
[C-C-:B------:R-:W-:Y:S02]  /*0530*/  IMAD.WIDE R16, R0.reuse, 0x28, R28.reuse ;  /* 0x0000002800107825 */ /* 0x140fe400078e021c */
[----:B------:R-:W2:Y:S02]  /*0540*/  LDG.E.64 R14, desc[UR4][R4.64+0x8] ;  /* 0x00000804040e7981 */ /* 0x000ea4000c1e1b00 */
[----:B------:R-:W-:-:S02]  /*0550*/  IMAD.WIDE R28, R0, 0x30, R28 ;  /* 0x00000030001c7825 */ /* 0x000fc400078e021c */
[----:B------:R-:W2:Y:S04]  /*0560*/  LDG.E.64 R16, desc[UR6][R16.64] ;  /* 0x0000000610107981 */ /* 0x000ea8000c1e1b00 */
[----:B------:R-:W5:Y:S01]  /*0570*/  LDG.E.64 R28, desc[UR10][R28.64] ;  /* 0x0000000a1c1c7981 */ /* 0x000f62000c1e1b00 */
[----:B---3--:R-:W-:-:S03]  /*0580*/  DFMA R18, R20, R18, R30 ;  /* 0x000000121412722b */ /* 0x008fc6000000001e */
[----:B------:R-:W5:Y:S01]  /*0590*/  LDG.E.64 R20, desc[UR8][R4.64+0x10] ;  /* 0x0000100804147981 */ /* 0x000f62000c1e1b00 */
[----:B------:R-:W-:-:S06]  /*05a0*/  IMAD.WIDE R30, R27, 0x8, R8 ;  /* 0x000000081b1e7825 */ /* 0x000fcc00078e0208 */
[----:B------:R-:W4:Y:S01]  /*05b0*/  LDG.E.64 R30, desc[UR6][R30.64] ;  /* 0x000000061e1e7981 */ /* 0x000f22000c1e1b00 */
[----:B------:R-:W-:-:S05]  /*05c0*/  VIADD R3, R3, 0x8 ;  /* 0x0000000803037836 */ /* 0x000fca0000000000 */
[----:B------:R-:W-:Y:S01]  /*05d0*/  ISETP.NE.AND P0, PT, R3, RZ, PT ;  /* 0x000000ff0300720c */ /* 0x000fe20003f05270 */
[----:B--2---:R-:W-:Y:S01]  /*05e0*/  DFMA R14, R14, R16, R18 ;  /* 0x000000100e0e722b */ /* 0x004fe20000000012 */
[----:B------:R-:W-:Y:S01]  /*05f0*/  IADD3 R16, P1, PT, R4, 0x40, RZ ;  /* 0x0000004004107810 */ /* 0x000fe20007f3e0ff */
[----:B------:R-:W-:-:S04]  /*0600*/  IMAD R27, R0, 0x8, R27 ;  /* 0x00000008001b7824 */ /* 0x000fc800078e021b */
[----:B------:R-:W-:Y:S02]  /*0610*/  IMAD.X R17, RZ, RZ, R5, P1 ;  /* 0x000000ffff117224 */ /* 0x000fe400008e0605 */
[----:B-----5:R-:W-:-:S08]  /*0620*/  DFMA R14, R20, R28, R14 ;  /* 0x0000001c140e722b */ /* 0x020fd0000000000e */
[----:B----4-:R-:W-:Y:S01]  /*0630*/  DFMA R18, R32, R30, R14 ;  /* 0x0000001e2012722b */ /* 0x010fe2000000000e */
[----:B------:R-:W-:Y:S10]  /*0640*/  @P0 BRA `(.L_x_4) ;  /* 0xfffffffc003c0947 */ /* 0x000ff4000383ffff */
[----:B------:R-:W-:Y:S05]  /*0650*/  BSYNC.RECONVERGENT B0 ;  /* 0x0000000000007941 */ /* 0x000fea0003800200 */
.L_x_3:
[----:B------:R-:W-:-:S07]  /*0660*/  LOP3.LUT R3, R0, 0x7ffffff8, RZ, 0xc0, !PT ;  /* 0x7ffffff800037812 */ /* 0x000fce00078ec0ff */
.L_x_2:
[----:B------:R-:W-:-:S04]  /*0670*/  LOP3.LUT R4, R0, 0x7, RZ, 0xc0, !PT ;  /* 0x0000000700047812 */ /* 0x000fc800078ec0ff */
[----:B------:R-:W-:-:S13]  /*0680*/  ISETP.NE.AND P0, PT, R4, RZ, PT ;  /* 0x000000ff0400720c */ /* 0x000fda0003f05270 */
[----:B------:R-:W-:Y:S05]  /*0690*/  @!P0 BRA `(.L_x_1) ;  /* 0x0000000400588947 */ /* 0x000fea0003800000 */
[----:B------:R-:W-:Y:S01]  /*06a0*/  ISETP.GE.U32.AND P1, PT, R4, 0x4, PT ;  /* 0x000000040400780c */ /* 0x000fe20003f26070 */
[----:B------:R-:W-:Y:S01]  /*06b0*/  IMAD R4, R24, R0, RZ ;  /* 0x0000000018047224 */ /* 0x000fe200078e02ff */
[----:B------:R-:W-:-:S04]  /*06c0*/  LOP3.LUT R5, R0, 0x3, RZ, 0xc0, !PT ;  /* 0x0000000300057812 */ /* 0x000fc800078ec0ff */
[----:B------:R-:W-:-:S07]  /*06d0*/  ISETP.NE.AND P0, PT, R5, RZ, PT ;  /* 0x000000ff0500720c */ /* 0x000fce0003f05270 */
[----:B------:R-:W-:Y:S06]  /*06e0*/  @!P1 BRA `(.L_x_5) ;  /* 0x0000000000949947 */ /* 0x000fec0003800000 */
[----:B------:R-:W1:Y:S01]  /*06f0*/  LDC.64 R6, c[0x0][0x390] ;  /* 0x0000e400ff067b82 */ /* 0x000e620000000a00 */
[----:B------:R-:W2:Y:S01]  /*0700*/  LDCU.64 UR4, c[0x0][0x390] ;  /* 0x00007200ff0477ac */ /* 0x000ea20008000a00 */
[----:B0-----:R-:W-:Y:S01]  /*0710*/  R2UR UR6, R22 ;  /* 0x00000000160672ca */ /* 0x001fe200000e0000 */
[----:B------:R-:W-:Y:S01]  /*0720*/  IMAD.IADD R9, R4, 0x1, R3 ;  /* 0x0000000104097824 */ /* 0x000fe200078e0203 */
[----:B------:R-:W-:Y:S01]  /*0730*/  R2UR UR7, R23 ;  /* 0x00000000170772ca */ /* 0x000fe200000e0000 */
[----:B------:R-:W-:Y:S01]  /*0740*/  IMAD R11, R3, R0, R25 ;  /* 0x00000000030b7224 */ /* 0x000fe200078e0219 */
[----:B------:R-:W-:Y:S02]  /*0750*/  R2UR UR8, R22 ;  /* 0x00000000160872ca */ /* 0x000fe400000e0000 */
[----:B------:R-:W0:Y:S01]  /*0760*/  LDC.64 R28, c[0x0][0x398] ;  /* 0x0000e600ff1c7b82 */ /* 0x000e220000000a00 */
[----:B------:R-:W-:Y:S02]  /*0770*/  R2UR UR9, R23 ;  /* 0x00000000170972ca */ /* 0x000fe400000e0000 */
[----:B------:R-:W-:-:S02]  /*0780*/  IADD3 R8, P1, PT, R4, R3, RZ ;  /* 0x0000000304087210 */ /* 0x000fc40007f3e0ff */
[C---:B------:R-:W-:Y:S02]  /*0790*/  R2UR UR12, R22.reuse ;  /* 0x00000000160c72ca */ /* 0x040fe400000e0000 */
[C---:B------:R-:W-:Y:S02]  /*07a0*/  R2UR UR13, R23.reuse ;  /* 0x00000000170d72ca */ /* 0x040fe400000e0000 */
[----:B------:R-:W-:Y:S02]  /*07b0*/  R2UR UR10, R22 ;  /* 0x00000000160a72ca */ /* 0x000fe400000e0000 */
[----:B------:R-:W-:Y:S01]  /*07c0*/  R2UR UR11, R23 ;  /* 0x00000000170b72ca */ /* 0x000fe200000e0000 */
[----:B-1----:R-:W-:-:S04]  /*07d0*/  IMAD.WIDE.U32 R6, R9, 0x8, R6 ;  /* 0x0000000809067825 */ /* 0x002fc800078e0006 */
[----:B------:R-:W-:Y:S01]  /*07e0*/  IMAD.X R9, RZ, RZ, RZ, P1 ;  /* 0x000000ffff097224 */ /* 0x000fe200008e06ff */
[C---:B--2---:R-:W-:Y:S01]  /*07f0*/  LEA R20, P1, R8.reuse, UR4, 0x3 ;  /* 0x0000000408147c11 */ /* 0x044fe2000f8218ff */
[----:B------:R-:W2:Y:S01]  /*0800*/  LDG.E.64 R6, desc[UR6][R6.64] ;  /* 0x0000000606067981 */ /* 0x000ea2000c1e1b00 */
[----:B0-----:R-:W-:Y:S02]  /*0810*/  IMAD.WIDE R28, R11, 0x8, R28 ;  /* 0x000000080b1c7825 */ /* 0x001fe400078e021c */
[----:B------:R-:W-:-:S03]  /*0820*/  LEA.HI.X R21, R8, UR5, R9, 0x3, P1 ;  /* 0x0000000508157c11 */ /* 0x000fc600088f1c09 */
[----:B------:R-:W2:Y:S01]  /*0830*/  LDG.E.64 R8, desc[UR8][R28.64] ;  /* 0x000000081c087981 */ /* 0x000ea2000c1e1b00 */
[----:B------:R-:W-:Y:S01]  /*0840*/  R2UR UR4, R22 ;  /* 0x00000000160472ca */ /* 0x000fe200000e0000 */
[C---:B------:R-:W-:Y:S01]  /*0850*/  IMAD.WIDE R32, R0.reuse, 0x8, R28 ;  /* 0x0000000800207825 */ /* 0x040fe200078e021c */
[----:B------:R-:W-:Y:S01]  /*0860*/  R2UR UR5, R23 ;  /* 0x00000000170572ca */ /* 0x000fe200000e0000 */
[----:B------:R-:W3:Y:S04]  /*0870*/  LDG.E.64 R12, desc[UR10][R20.64+0x8] ;  /* 0x0000080a140c7981 */ /* 0x000ee8000c1e1b00 */
[----:B------:R-:W3:Y:S01]  /*0880*/  LDG.E.64 R10, desc[UR12][R32.64] ;  /* 0x0000000c200a7981 */ /* 0x000ee2000c1e1b00 */
[----:B------:R-:W-:-:S03]  /*0890*/  IMAD.WIDE R34, R0, 0x8, R32 ;  /* 0x0000000800227825 */ /* 0x000fc600078e0220 */
[----:B------:R-:W4:Y:S04]  /*08a0*/  LDG.E.64 R28, desc[UR8][R20.64+0x18] ;  /* 0x00001808141c7981 */ /* 0x000f28000c1e1b00 */
[----:B------:R-:W5:Y:S01]  /*08b0*/  LDG.E.64 R14, desc[UR4][R20.64+0x10] ;  /* 0x00001004140e7981 */ /* 0x000f62000c1e1b00 */
[----:B------:R-:W-:-:S03]  /*08c0*/  IMAD.WIDE R30, R0, 0x8, R34 ;  /* 0x00000008001e7825 */ /* 0x000fc600078e0222 */
[----:B------:R-:W5:Y:S04]  /*08d0*/  LDG.E.64 R16, desc[UR6][R34.64] ;  /* 0x0000000622107981 */ /* 0x000f68000c1e1b00 */
[----:B------:R-:W4:Y:S01]  /*08e0*/  LDG.E.64 R30, desc[UR10][R30.64] ;  /* 0x0000000a1e1e7981 */ /* 0x000f22000c1e1b00 */
[----:B------:R-:W-:Y:S01]  /*08f0*/  VIADD R3, R3, 0x4 ;  /* 0x0000000403037836 */ /* 0x000fe20000000000 */
[----:B--2---:R-:W-:-:S08]  /*0900*/  DFMA R6, R6, R8, R18 ;  /* 0x000000080606722b */ /* 0x004fd00000000012 */
[----:B---3--:R-:W-:-:S08]  /*0910*/  DFMA R6, R12, R10, R6 ;  /* 0x0000000a0c06722b */ /* 0x008fd00000000006 */
[----:B-----5:R-:W-:-:S08]  /*0920*/  DFMA R6, R14, R16, R6 ;  /* 0x000000100e06722b */ /* 0x020fd00000000006 */
[----:B----4-:R-:W-:-:S11]  /*0930*/  DFMA R18, R28, R30, R6 ;  /* 0x0000001e1c12722b */ /* 0x010fd60000000006 */
.L_x_5:
[----:B------:R-:W-:Y:S05]  /*0940*/  @!P0 BRA `(.L_x_1) ;  /* 0x0000000000ac8947 */ /* 0x000fea0003800000 */
[----:B------:R-:W-:Y:S01]  /*0950*/  ISETP.NE.AND P1, PT, R5, 0x1, PT ;  /* 0x000000010500780c */ /* 0x000fe20003f25270 */
[----:B------:R-:W1:Y:S01]  /*0960*/  LDC.64 R12, c[0x0][0x390] ;  /* 0x0000e400ff0c7b82 */ /* 0x000e620000000a00 */
[----:B------:R-:W-:-:S04]  /*0970*/  LOP3.LUT R5, R0, 0x1, RZ, 0xc0, !PT ;  /* 0x0000000100057812 */ /* 0x000fc800078ec0ff */
[----:B------:R-:W-:-:S03]  /*0980*/  ISETP.NE.U32.AND P0, PT, R5, 0x1, PT ;  /* 0x000000010500780c */ /* 0x000fc60003f05070 */
[----:B------:R-:W2:Y:S04]  /*0990*/  LDC.64 R10, c[0x0][0x398] ;  /* 0x0000e600ff0a7b82 */ /* 0x000ea80000000a00 */
[----:B0-----:R-:W-:Y:S01]  /*09a0*/  @P1 R2UR UR4, R22 ;  /* 0x00000000160412ca */ /* 0x001fe200000e0000 */
[----:B------:R-:W-:Y:S01]  /*09b0*/  @P1 IMAD.IADD R17, R4, 0x1, R3 ;  /* 0x0000000104111824 */ /* 0x000fe200078e0203 */
[----:B------:R-:W-:Y:S01]  /*09c0*/  @P1 R2UR UR5, R23 ;  /* 0x00000000170512ca */ /* 0x000fe200000e0000 */
[----:B------:R-:W-:Y:S01]  /*09d0*/  @P1 IMAD R21, R3, R0, R25 ;  /* 0x0000000003151224 */ /* 0x000fe200078e0219 */
[----:B------:R-:W0:Y:S01]  /*09e0*/  @P1 LDC.64 R14, c[0x0][0x390] ;  /* 0x0000e400ff0e1b82 */ /* 0x000e220000000a00 */
[----:B------:R-:W-:Y:S02]  /*09f0*/  @P1 R2UR UR6, R22 ;  /* 0x00000000160612ca */ /* 0x000fe400000e0000 */
[----:B------:R-:W-:-:S02]  /*0a00*/  @P1 R2UR UR7, R23 ;  /* 0x00000000170712ca */ /* 0x000fc400000e0000 */
[----:B------:R-:W-:Y:S01]  /*0a10*/  @P1 IADD3 R5, P2, PT, R4, R3, RZ ;  /* 0x0000000304051210 */ /* 0x000fe20007f5e0ff */
[----:B------:R-:W-:Y:S01]  /*0a20*/  @P1 VIADD R3, R3, 0x2 ;  /* 0x0000000203031836 */ /* 0x000fe20000000000 */
[C---:B------:R-:W-:Y:S01]  /*0a30*/  @P1 R2UR UR10, R22.reuse ;  /* 0x00000000160a12ca */ /* 0x040fe200000e0000 */
[----:B------:R-:W3:Y:S01]  /*0a40*/  LDC.64 R8, c[0x0][0x390] ;  /* 0x0000e400ff087b82 */ /* 0x000ee20000000a00 */
[----:B-1----:R-:W-:Y:S01]  /*0a50*/  @P1 IMAD.WIDE.U32 R16, R17, 0x8, R12 ;  /* 0x0000000811101825 */ /* 0x002fe200078e000c */
[C---:B------:R-:W-:Y:S02]  /*0a60*/  @P1 R2UR UR11, R23.reuse ;  /* 0x00000000170b12ca */ /* 0x040fe400000e0000 */
[----:B------:R-:W-:Y:S01]  /*0a70*/  @P1 R2UR UR8, R22 ;  /* 0x00000000160812ca */ /* 0x000fe200000e0000 */
[----:B------:R-:W-:Y:S01]  /*0a80*/  @P1 IMAD.X R12, RZ, RZ, RZ, P2 ;  /* 0x000000ffff0c1224 */ /* 0x000fe200010e06ff */
[----:B------:R-:W-:Y:S02]  /*0a90*/  @P1 R2UR UR9, R23 ;  /* 0x00000000170912ca */ /* 0x000fe400000e0000 */
[----:B------:R-:W1:Y:S01]  /*0aa0*/  LDC.64 R6, c[0x0][0x398] ;  /* 0x0000e600ff067b82 */ /* 0x000e620000000a00 */
[----:B--2---:R-:W-:-:S02]  /*0ab0*/  @P1 IMAD.WIDE R20, R21, 0x8, R10 ;  /* 0x0000000815141825 */ /* 0x004fc400078e020a */
[----:B------:R-:W2:Y:S01]  /*0ac0*/  @P1 LDG.E.64 R10, desc[UR4][R16.64] ;  /* 0x00000004100a1981 */ /* 0x000ea2000c1e1b00 */
[----:B0-----:R-:W-:-:S04]  /*0ad0*/  @P1 LEA R14, P2, R5, R14, 0x3 ;  /* 0x0000000e050e1211 */ /* 0x001fc800078418ff */
[----:B------:R-:W-:Y:S02]  /*0ae0*/  @P1 LEA.HI.X R15, R5, R15, R12, 0x3, P2 ;  /* 0x0000000f050f1211 */ /* 0x000fe400010f1c0c */
[----:B------:R-:W2:Y:S01]  /*0af0*/  @P1 LDG.E.64 R12, desc[UR6][R20.64] ;  /* 0x00000006140c1981 */ /* 0x000ea2000c1e1b00 */
[----:B------:R-:W-:Y:S01]  /*0b00*/  @P1 IMAD.WIDE R28, R0, 0x8, R20 ;  /* 0x00000008001c1825 */ /* 0x000fe200078e0214 */
[----:B------:R-:W-:Y:S02]  /*0b10*/  @!P0 R2UR UR4, R22 ;  /* 0x00000000160482ca */ /* 0x000fe400000e0000 */
[C---:B------:R-:W-:Y:S01]  /*0b20*/  @!P0 R2UR UR5, R23.reuse ;  /* 0x00000000170582ca */ /* 0x040fe200000e0000 */
[----:B------:R-:W-:Y:S01]  /*0b30*/  @!P0 IMAD.IADD R27, R4, 0x1, R3 ;  /* 0x00000001041b8824 */ /* 0x000fe200078e0203 */
[----:B------:R-:W-:Y:S01]  /*0b40*/  @!P0 R2UR UR6, R22 ;  /* 0x00000000160682ca */ /* 0x000fe200000e0000 */
[----:B------:R-:W4:Y:S01]  /*0b50*/  @P1 LDG.E.64 R14, desc[UR8][R14.64+0x8] ;  /* 0x000008080e0e1981 */ /* 0x000f22000c1e1b00 */
[----:B------:R-:W-:Y:S01]  /*0b60*/  @!P0 R2UR UR7, R23 ;  /* 0x00000000170782ca */ /* 0x000fe200000e0000 */
[----:B------:R-:W-:-:S02]  /*0b70*/  @!P0 IMAD R3, R3, R0, R25 ;  /* 0x0000000003038224 */ /* 0x000fc400078e0219 */
[----:B------:R-:W4:Y:S01]  /*0b80*/  @P1 LDG.E.64 R4, desc[UR10][R28.64] ;  /* 0x0000000a1c041981 */ /* 0x000f22000c1e1b00 */
[----:B---3--:R-:W-:-:S04]  /*0b90*/  @!P0 IMAD.WIDE.U32 R8, R27, 0x8, R8 ;  /* 0x000000081b088825 */ /* 0x008fc800078e0008 */
[----:B-1----:R-:W-:Y:S02]  /*0ba0*/  @!P0 IMAD.WIDE R6, R3, 0x8, R6 ;  /* 0x0000000803068825 */ /* 0x002fe400078e0206 */
[----:B------:R-:W3:Y:S04]  /*0bb0*/  @!P0 LDG.E.64 R8, desc[UR4][R8.64] ;  /* 0x0000000408088981 */ /* 0x000ee8000c1e1b00 */
[----:B------:R-:W3:Y:S01]  /*0bc0*/  @!P0 LDG.E.64 R6, desc[UR6][R6.64] ;  /* 0x0000000606068981 */ /* 0x000ee2000c1e1b00 */
[----:B--2---:R-:W-:-:S08]  /*0bd0*/  @P1 DFMA R10, R10, R12, R18 ;  /* 0x0000000c0a0a122b */ /* 0x004fd00000000012 */
[----:B----4-:R-:W-:-:S08]  /*0be0*/  @P1 DFMA R18, R14, R4, R10 ;  /* 0x000000040e12122b */ /* 0x010fd0000000000a */
[----:B---3--:R-:W-:-:S11]  /*0bf0*/  @!P0 DFMA R18, R8, R6, R18 ;  /* 0x000000060812822b */ /* 0x008fd60000000012 */
.L_x_1:
[----:B------:R-:W1:Y:S01]  /*0c00*/  LDC.64 R16, c[0x0][0x388] ;  /* 0x0000e200ff107b82 */ /* 0x000e620000000a00 */
[----:B------:R-:W-:Y:S01]  /*0c10*/  MOV R0, 0x0 ;  /* 0x0000000000007802 */ /* 0x000fe20000000f00 */
[----:B------:R-:W2:Y:S01]  /*0c20*/  LDCU.64 UR4, c[0x4][0x10] ;  /* 0x01000200ff0477ac */ /* 0x000ea20008000a00 */
[----:B------:R-:W-:Y:S02]  /*0c30*/  IMAD.MOV.U32 R6, RZ, RZ, R26 ;  /* 0x000000ffff067224 */ /* 0x000fe400078e001a */
[----:B------:R-:W-:-:S03]  /*0c40*/  IMAD.MOV.U32 R7, RZ, RZ, R2 ;  /* 0x000000ffff077224 */ /* 0x000fc600078e0002 */
[----:B------:R3:W4:Y:S01]  /*0c50*/  LDC.64 R8, c[0x4][R0] ;  /* 0x0100000000087b82 */ /* 0x0007220000000a00 */
[----:B--2---:R-:W-:Y:S02]  /*0c60*/  IMAD.U32 R4, RZ, RZ, UR4 ;  /* 0x00000004ff047e24 */ /* 0x004fe4000f8e00ff */
[----:B------:R-:W-:Y:S01]  /*0c70*/  IMAD.U32 R5, RZ, RZ, UR5 ;  /* 0x00000005ff057e24 */ /* 0x000fe2000f8e00ff */
[----:B-1----:R3:W-:Y:S06]  /*0c80*/  STL.128 [R1], R16 ;  /* 0x0000001001007387 */ /* 0x0027ec0000100c00 */
[----:B------:R-:W-:-:S07]  /*0c90*/  LEPC R20, `(.L_x_6) ;  /* 0x000000001014794e */ /* 0x000fce0000000000 */
[----:B0--34-:R-:W-:Y:S05]  /*0ca0*/  CALL.ABS.NOINC R8 ;  /* 0x0000000008007343 */ /* 0x019fea0003c00000 */
.L_x_6:
[----:B------:R-:W0:Y:S01]  /*0cb0*/  LDC.64 R2, c[0x0][0x3a8] ;  /* 0x0000ea00ff027b82 */ /* 0x000e220000000a00 */
[----:B------:R-:W1:Y:S01]  /*0cc0*/  LDCU UR4, c[0x0][0x380] ;  /* 0x00007000ff0477ac */ /* 0x000e620008000800 */
[----:B------:R-:W-:Y:S02]  /*0cd0*/  R2UR UR6, R22 ;  /* 0x00000000160672ca */ /* 0x000fe400000e0000 */
[----:B------:R-:W-:-:S04]  /*0ce0*/  R2UR UR7, R23 ;  /* 0x00000000170772ca */ /* 0x000fc800000e0000 */
[----:B------:R-:W2:Y:S01]  /*0cf0*/  LDC.64 R6, c[0x0][0x3a0] ;  /* 0x0000e800ff067b82 */ /* 0x000ea20000000a00 */
[----:B-1----:R-:W-:Y:S01]  /*0d00*/  IMAD R25, R24, UR4, R25 ;  /* 0x0000000418197c24 */ /* 0x002fe2000f8e0219 */
[----:B------:R-:W1:Y:S03]  /*0d10*/  LDCU.64 UR4, c[0x0][0x388] ;  /* 0x00007100ff0477ac */ /* 0x000e660008000a00 */
[----:B0-----:R-:W-:-:S05]  /*0d20*/  IMAD.WIDE R2, R25, 0x8, R2 ;  /* 0x0000000819027825 */ /* 0x001fca00078e0202 */
[----:B------:R-:W2:Y:S02]  /*0d30*/  LDG.E.64 R4, desc[UR6][R2.64] ;  /* 0x0000000602047981 */ /* 0x000ea4000c1e1b00 */
[----:B--2---:R-:W-:-:S08]  /*0d40*/  DMUL R4, R4, R6 ;  /* 0x0000000604047228 */ /* 0x004fd00000000000 */
[----:B-1----:R-:W-:-:S07]  /*0d50*/  DFMA R4, R18, UR4, R4 ;  /* 0x0000000412047c2b */ /* 0x002fce0008000004 */
[----:B------:R-:W-:Y:S01]  /*0d60*/  STG.E.64 desc[UR6][R2.64], R4 ;  /* 0x0000000402007986 */ /* 0x000fe2000c101b06 */
[----:B------:R-:W-:Y:S05]  /*0d70*/  EXIT ;  /* 0x000000000000794d */ /* 0x000fea0003800000 */
.L_x_7:
[----:B------:R-:W-:-:S00]  /*0d80*/  BRA `(.L_x_7) ;  /* 0xfffffffc00fc7947 */ /* 0x000fc0000383ffff */
[----:B------:R-:W-:-:S00]  /*0d90*/  NOP ;  /* 0x0000000000007918 */ /* 0x000fc00000000000 */
        /* <DEDUP_REMOVED lines=14> */
.L_x_8:


//--------------------- .nv.global.init           --------------------------
	.section	.nv.global.init,"aw",@progbits
.nv.global.init:
	.type		$str$1,@object
	.size		$str$1,($str - $str$1)
$str$1:
        /*0000*/ 	.byte	0x61, 0x6c, 0x70, 0x68, 0x61, 0x20, 0x3d, 0x20, 0x25, 0x66, 0x2c, 0x20, 0x70, 0x72, 0x6f, 0x64
        /*0010*/ 	.byte	0x20, 0x3d, 0x20, 0x25, 0x66, 0x0a, 0x00
	.type		$str,@object
	.size		$str,(.L_0 - $str)
$str:
        /*0017*/ 	.byte	0x72, 0x6f, 0x77, 0x20, 0x3d, 0x20, 0x25, 0x64, 0x20, 0x63, 0x6f, 0x6c, 0x20, 0x3d, 0x20, 0x25
        /*0027*/ 	.byte	0x64, 0x20, 0x20, 0x6e, 0x3d, 0x20, 0x25, 0x64, 0x0a, 0x00
.L_0:


//--------------------- .nv.shared.reserved.0     --------------------------
	.section	.nv.shared.reserved.0,"aw",@nobits
	.weak		__nv_reservedSMEM_offset_0_alias
	.size		__nv_reservedSMEM_offset_0_alias, 0, 64
	.other		__nv_reservedSMEM_offset_0_alias,@"STO_CUDA_RESERVED_SHARED STV_DEFAULT"
__nv_reservedSMEM_offset_0_alias:
	.zero		0
	.zero		64


//--------------------- .nv.constant0._Z10cuda_dgemmidPKdS0_dPd --------------------------
	.section	.nv.constant0._Z10cuda_dgemmidPKdS0_dPd,"a",@progbits
	.sectionflags	@""
	.align	4
.nv.constant0._Z10cuda_dgemmidPKdS0_dPd:
	.zero		944


//--------------------- SYMBOLS --------------------------

	.type		.nv.reservedSmem.offset0,@object
	.size		.nv.reservedSmem.offset0,0x4
	.type		vprintf,@function
